//
// Generated by NVIDIA NVVM Compiler
//
// Compiler Build ID: CL-36424714
// Cuda compilation tools, release 13.0, V13.0.88
// Based on NVVM 20.0.0
//

.version 9.0
.target sm_100
.address_size 64

	// .globl	_Z10stencil_1dPiS_
// _ZZ10stencil_1dPiS_E4temp has been demoted

.visible .entry _Z10stencil_1dPiS_(
	.param .u64 .ptr .align 1 _Z10stencil_1dPiS__param_0,
	.param .u64 .ptr .align 1 _Z10stencil_1dPiS__param_1
)
{
	.reg .pred 	%p<2>;
	.reg .b32 	%r<24>;
	.reg .b64 	%rd<9>;
	// demoted variable
	.shared .align 4 .b8 _ZZ10stencil_1dPiS_E4temp[56];
	ld.param.u64 	%rd3, [_Z10stencil_1dPiS__param_0];
	ld.param.u64 	%rd2, [_Z10stencil_1dPiS__param_1];
	cvta.to.global.u64 	%rd4, %rd3;
	mov.u32 	%r3, %tid.x;
	mov.u32 	%r4, %ctaid.x;
	mov.u32 	%r5, %ntid.x;
	mad.lo.s32 	%r1, %r4, %r5, %r3;
	mul.wide.s32 	%rd5, %r1, 4;
	add.s64 	%rd1, %rd4, %rd5;
	ld.global.u32 	%r6, [%rd1];
	shl.b32 	%r7, %r3, 2;
	mov.u32 	%r8, _ZZ10stencil_1dPiS_E4temp;
	add.s32 	%r2, %r8, %r7;
	st.shared.u32 	[%r2+12], %r6;
	setp.gt.u32 	%p1, %r3, 2;
	@%p1 bra 	$L__BB0_2;
	ld.global.u32 	%r9, [%rd1+-12];
	st.shared.u32 	[%r2], %r9;
	ld.global.u32 	%r10, [%rd1+32];
	st.shared.u32 	[%r2+44], %r10;
$L__BB0_2:
	bar.sync 	0;
	ld.shared.u32 	%r11, [%r2];
	ld.shared.u32 	%r12, [%r2+4];
	add.s32 	%r13, %r12, %r11;
	ld.shared.u32 	%r14, [%r2+8];
	add.s32 	%r15, %r14, %r13;
	ld.shared.u32 	%r16, [%r2+12];
	add.s32 	%r17, %r16, %r15;
	ld.shared.u32 	%r18, [%r2+16];
	add.s32 	%r19, %r18, %r17;
	ld.shared.u32 	%r20, [%r2+20];
	add.s32 	%r21, %r20, %r19;
	ld.shared.u32 	%r22, [%r2+24];
	add.s32 	%r23, %r22, %r21;
	cvta.to.global.u64 	%rd6, %rd2;
	add.s64 	%rd8, %rd6, %rd5;
	st.global.u32 	[%rd8], %r23;
	ret;

}


// ===== COMPILED SASS (sm_100) =====

	.target	sm_100

	.elftype	@"ET_EXEC"


//--------------------- .note.nv.tkinfo           --------------------------
	.section	.note.nv.tkinfo,"",@"SHT_NOTE"
	.sectionflags	@"SHF_NOTE_NV_TKINFO"
	.tkinfo
        /*0018*/ 	.word	0x00000002
        /*0030*/ 	.string	""
        /*0030*/ 	.string	"ptxas"
        /*0030*/ 	.string	"Cuda compilation tools, release 13.0, V13.0.88"
        /*0030*/ 	.string	"Build cuda_13.0.r13.0/compiler.36424714_0"
        /*0030*/ 	.string	"-arch sm_100 -m 64 "



//--------------------- .note.nv.cuinfo           --------------------------
	.section	.note.nv.cuinfo,"",@"SHT_NOTE"
	.sectionflags	@"SHF_NOTE_NV_CUINFO"
        /*0018*/ 	.short	0x0002
        /*001a*/ 	.short	0x0064
        /*001c*/ 	.short	0x0082
	.zero		2


//--------------------- .nv.info                  --------------------------
	.section	.nv.info,"",@"SHT_CUDA_INFO"
	.align	4


	//----- nvinfo : EIATTR_REGCOUNT
	.align		4
        /*0000*/ 	.byte	0x04, 0x2f
        /*0002*/ 	.short	(.L_1 - .L_0)
	.align		4
.L_0:
        /*0004*/ 	.word	index@(_Z10stencil_1dPiS_)
        /*0008*/ 	.word	0x00000011


	//----- nvinfo : EIATTR_FRAME_SIZE
	.align		4
.L_1:
        /*000c*/ 	.byte	0x04, 0x11
        /*000e*/ 	.short	(.L_3 - .L_2)
	.align		4
.L_2:
        /*0010*/ 	.word	index@(_Z10stencil_1dPiS_)
        /*0014*/ 	.word	0x00000000


	//----- nvinfo : EIATTR_MIN_STACK_SIZE
	.align		4
.L_3:
        /*0018*/ 	.byte	0x04, 0x12
        /*001a*/ 	.short	(.L_5 - .L_4)
	.align		4
.L_4:
        /*001c*/ 	.word	index@(_Z10stencil_1dPiS_)
        /*0020*/ 	.word	0x00000000
.L_5:


//--------------------- .nv.compat                --------------------------
	.section	.nv.compat,"",@"SHT_CUDA_COMPAT_INFO"
	.align	4
        /*0000*/ 	.byte	0x02, 0x09, 0x00, 0x00, 0x02, 0x02, 0x01, 0x00, 0x02, 0x05, 0x05, 0x00, 0x03, 0x07, 0x01, 0x01
        /*0010*/ 	.byte	0x02, 0x03, 0x00, 0x00, 0x02, 0x06, 0x01, 0x00, 0x04, 0x0b, 0x08, 0x00, 0x09, 0x00, 0x00, 0x00
        /*0020*/ 	.byte	0x00, 0x00, 0x00, 0x00


//--------------------- .nv.info._Z10stencil_1dPiS_ --------------------------
	.section	.nv.info._Z10stencil_1dPiS_,"",@"SHT_CUDA_INFO"
	.sectionflags	@""
	.align	4


	//----- nvinfo : EIATTR_CUDA_API_VERSION
	.align		4
        /*0000*/ 	.byte	0x04, 0x37
        /*0002*/ 	.short	(.L_7 - .L_6)
.L_6:
        /*0004*/ 	.word	0x00000082


	//----- nvinfo : EIATTR_KPARAM_INFO
	.align		4
.L_7:
        /*0008*/ 	.byte	0x04, 0x17
        /*000a*/ 	.short	(.L_9 - .L_8)
.L_8:
        /*000c*/ 	.word	0x00000000
        /*0010*/ 	.short	0x0001
        /*0012*/ 	.short	0x0008
        /*0014*/ 	.byte	0x00, 0xf5, 0x21, 0x00


	//----- nvinfo : EIATTR_KPARAM_INFO
	.align		4
.L_9:
        /*0018*/ 	.byte	0x04, 0x17
        /*001a*/ 	.short	(.L_11 - .L_10)
.L_10:
        /*001c*/ 	.word	0x00000000
        /*0020*/ 	.short	0x0000
        /*0022*/ 	.short	0x0000
        /*0024*/ 	.byte	0x00, 0xf5, 0x21, 0x00


	//----- nvinfo : EIATTR_SPARSE_MMA_MASK
	.align		4
.L_11:
        /*0028*/ 	.byte	0x03, 0x50
        /*002a*/ 	.short	0x0000


	//----- nvinfo : EIATTR_MAXREG_COUNT
	.align		4
        /*002c*/ 	.byte	0x03, 0x1b
        /*002e*/ 	.short	0x00ff


	//----- nvinfo : EIATTR_NUM_BARRIERS
	.align		4
        /*0030*/ 	.byte	0x02, 0x4c
        /*0032*/ 	.byte	0x01
	.zero		1


	//----- nvinfo : EIATTR_MERCURY_ISA_VERSION
	.align		4
        /*0034*/ 	.byte	0x03, 0x5f
        /*0036*/ 	.short	0x0101


	//----- nvinfo : EIATTR_VRC_CTA_INIT_COUNT
	.align		4
        /*0038*/ 	.byte	0x02, 0x4a
	.zero		1
	.zero		1


	//----- nvinfo : EIATTR_EXIT_INSTR_OFFSETS
	.align		4
        /*003c*/ 	.byte	0x04, 0x1c
        /*003e*/ 	.short	(.L_13 - .L_12)


	//   ....[0]....
.L_12:
        /*0040*/ 	.word	0x00000210


	//----- nvinfo : EIATTR_CBANK_PARAM_SIZE
	.align		4
.L_13:
        /*0044*/ 	.byte	0x03, 0x19
        /*0046*/ 	.short	0x0010


	//----- nvinfo : EIATTR_PARAM_CBANK
	.align		4
        /*0048*/ 	.byte	0x04, 0x0a
        /*004a*/ 	.short	(.L_15 - .L_14)
	.align		4
.L_14:
        /*004c*/ 	.word	index@(.nv.constant0._Z10stencil_1dPiS_)
        /*0050*/ 	.short	0x0380
        /*0052*/ 	.short	0x0010


	//----- nvinfo : EIATTR_SW_WAR
	.align		4
.L_15:
        /*0054*/ 	.byte	0x04, 0x36
        /*0056*/ 	.short	(.L_17 - .L_16)
.L_16:
        /*0058*/ 	.word	0x00000008
.L_17:


//--------------------- .nv.callgraph             --------------------------
	.section	.nv.callgraph,"",@"SHT_CUDA_CALLGRAPH"
	.align	4
	.sectionentsize	8
	.align		4
        /*0000*/ 	.word	0x00000000
	.align		4
        /*0004*/ 	.word	0xffffffff
	.align		4
        /*0008*/ 	.word	0x00000000
	.align		4
        /*000c*/ 	.word	0xfffffffe
	.align		4
        /*0010*/ 	.word	0x00000000
	.align		4
        /*0014*/ 	.word	0xfffffffd
	.align		4
        /*0018*/ 	.word	0x00000000
	.align		4
        /*001c*/ 	.word	0xfffffffc


//--------------------- .text._Z10stencil_1dPiS_  --------------------------
	.section	.text._Z10stencil_1dPiS_,"ax",@progbits
	.align	128
        .global         _Z10stencil_1dPiS_
        .type           _Z10stencil_1dPiS_,@function
        .size           _Z10stencil_1dPiS_,(.L_x_1 - _Z10stencil_1dPiS_)
        .other          _Z10stencil_1dPiS_,@"STO_CUDA_ENTRY STV_DEFAULT"
_Z10stencil_1dPiS_:
.text._Z10stencil_1dPiS_:
[----:B------:R-:W-:Y:S01]  /*0000*/  LDC R1, c[0x0][0x37c] ;  /* 0x0000df00ff017b82 */ /* 0x000fe20000000800 */
[----:B------:R-:W0:Y:S07]  /*0010*/  S2R R7, SR_TID.X ;  /* 0x0000000000077919 */ /* 0x000e2e0000002100 */
[----:B------:R-:W1:Y:S01]  /*0020*/  S2UR UR4, SR_CTAID.X ;  /* 0x00000000000479c3 */ /* 0x000e620000002500 */
[----:B------:R-:W2:Y:S07]  /*0030*/  LDCU.64 UR6, c[0x0][0x358] ;  /* 0x00006b00ff0677ac */ /* 0x000eae0008000a00 */
[----:B------:R-:W1:Y:S08]  /*0040*/  LDC R0, c[0x0][0x360] ;  /* 0x0000d800ff007b82 */ /* 0x000e700000000800 */
[----:B------:R-:W3:Y:S01]  /*0050*/  LDC.64 R2, c[0x0][0x380] ;  /* 0x0000e000ff027b82 */ /* 0x000ee20000000a00 */
[----:B0-----:R-:W-:Y:S01]  /*0060*/  ISETP.GT.U32.AND P0, PT, R7, 0x2, PT ;  /* 0x000000020700780c */ /* 0x001fe20003f04070 */
[----:B-1----:R-:W-:-:S04]  /*0070*/  IMAD R5, R0, UR4, R7 ;  /* 0x0000000400057c24 */ /* 0x002fc8000f8e0207 */
[----:B---3--:R-:W-:-:S05]  /*0080*/  IMAD.WIDE R2, R5, 0x4, R2 ;  /* 0x0000000405027825 */ /* 0x008fca00078e0202 */
[----:B--2---:R-:W2:Y:S04]  /*0090*/  LDG.E R0, desc[UR6][R2.64] ;  /* 0x0000000602007981 */ /* 0x004ea8000c1e1900 */
[----:B------:R-:W3:Y:S04]  /*00a0*/  @!P0 LDG.E R4, desc[UR6][R2.64+-0xc] ;  /* 0xfffff40602048981 */ /* 0x000ee8000c1e1900 */
[----:B------:R0:W4:Y:S01]  /*00b0*/  @!P0 LDG.E R6, desc[UR6][R2.64+0x20] ;  /* 0x0000200602068981 */ /* 0x000122000c1e1900 */
[----:B------:R-:W1:Y:S01]  /*00c0*/  S2UR UR5, SR_CgaCtaId ;  /* 0x00000000000579c3 */ /* 0x000e620000008800 */
[----:B------:R-:W-:-:S07]  /*00d0*/  UMOV UR4, 0x400 ;  /* 0x0000040000047882 */ /* 0x000fce0000000000 */
[----:B0-----:R-:W0:Y:S01]  /*00e0*/  LDC.64 R2, c[0x0][0x388] ;  /* 0x0000e200ff027b82 */ /* 0x001e220000000a00 */
[----:B-1----:R-:W-:-:S06]  /*00f0*/  ULEA UR4, UR5, UR4, 0x18 ;  /* 0x0000000405047291 */ /* 0x002fcc000f8ec0ff */
[----:B------:R-:W-:Y:S01]  /*0100*/  LEA R7, R7, UR4, 0x2 ;  /* 0x0000000407077c11 */ /* 0x000fe2000f8e10ff */
[----:B0-----:R-:W-:-:S04]  /*0110*/  IMAD.WIDE R2, R5, 0x4, R2 ;  /* 0x0000000405027825 */ /* 0x001fc800078e0202 */
[----:B--2---:R-:W-:Y:S04]  /*0120*/  STS [R7+0xc], R0 ;  /* 0x00000c0007007388 */ /* 0x004fe80000000800 */
[----:B---3--:R-:W-:Y:S04]  /*0130*/  @!P0 STS [R7], R4 ;  /* 0x0000000407008388 */ /* 0x008fe80000000800 */
[----:B----4-:R-:W-:Y:S01]  /*0140*/  @!P0 STS [R7+0x2c], R6 ;  /* 0x00002c0607008388 */ /* 0x010fe20000000800 */
[----:B------:R-:W-:Y:S06]  /*0150*/  BAR.SYNC.DEFER_BLOCKING 0x0 ;  /* 0x0000000000007b1d */ /* 0x000fec0000010000 */
[----:B------:R-:W-:Y:S04]  /*0160*/  LDS R8, [R7] ;  /* 0x0000000007087984 */ /* 0x000fe80000000800 */
[----:B------:R-:W-:Y:S04]  /*0170*/  LDS R9, [R7+0x4] ;  /* 0x0000040007097984 */ /* 0x000fe80000000800 */
[----:B------:R-:W0:Y:S04]  /*0180*/  LDS R10, [R7+0x8] ;  /* 0x00000800070a7984 */ /* 0x000e280000000800 */
[----:B------:R-:W-:Y:S04]  /*0190*/  LDS R11, [R7+0xc] ;  /* 0x00000c00070b7984 */ /* 0x000fe80000000800 */
[----:B------:R-:W1:Y:S04]  /*01a0*/  LDS R12, [R7+0x10] ;  /* 0x00001000070c7984 */ /* 0x000e680000000800 */
[----:B------:R-:W-:Y:S04]  /*01b0*/  LDS R13, [R7+0x14] ;  /* 0x00001400070d7984 */ /* 0x000fe80000000800 */
[----:B------:R-:W2:Y:S01]  /*01c0*/  LDS R14, [R7+0x18] ;  /* 0x00001800070e7984 */ /* 0x000ea20000000800 */
[----:B0-----:R-:W-:-:S04]  /*01d0*/  IADD3 R8, PT, PT, R10, R9, R8 ;  /* 0x000000090a087210 */ /* 0x001fc80007ffe008 */
[----:B-1----:R-:W-:-:S04]  /*01e0*/  IADD3 R8, PT, PT, R12, R11, R8 ;  /* 0x0000000b0c087210 */ /* 0x002fc80007ffe008 */
[----:B--2---:R-:W-:-:S05]  /*01f0*/  IADD3 R13, PT, PT, R14, R13, R8 ;  /* 0x0000000d0e0d7210 */ /* 0x004fca0007ffe008 */
[----:B------:R-:W-:Y:S01]  /*0200*/  STG.E desc[UR6][R2.64], R13 ;  /* 0x0000000d02007986 */ /* 0x000fe2000c101906 */
[----:B------:R-:W-:Y:S05]  /*0210*/  EXIT ;  /* 0x000000000000794d */ /* 0x000fea0003800000 */
.L_x_0:
[----:B------:R-:W-:-:S00]  /*0220*/  BRA `(.L_x_0) ;  /* 0xfffffffc00fc7947 */ /* 0x000fc0000383ffff */
[----:B------:R-:W-:-:S00]  /*0230*/  NOP ;  /* 0x0000000000007918 */ /* 0x000fc00000000000 */
        /* <DEDUP_REMOVED lines=12> */
.L_x_1:


//--------------------- .nv.shared._Z10stencil_1dPiS_ --------------------------
	.section	.nv.shared._Z10stencil_1dPiS_,"aw",@nobits
	.sectionflags	@""
	.align	4
.nv.shared._Z10stencil_1dPiS_:
	.zero		1080


//--------------------- .nv.shared.reserved.0     --------------------------
	.section	.nv.shared.reserved.0,"aw",@nobits
	.weak		__nv_reservedSMEM_offset_0_alias
	.size		__nv_reservedSMEM_offset_0_alias, 0, 64
	.other		__nv_reservedSMEM_offset_0_alias,@"STO_CUDA_RESERVED_SHARED STV_DEFAULT"
__nv_reservedSMEM_offset_0_alias:
	.zero		0
	.zero		64


//--------------------- .nv.constant0._Z10stencil_1dPiS_ --------------------------
	.section	.nv.constant0._Z10stencil_1dPiS_,"a",@progbits
	.sectionflags	@""
	.align	4
.nv.constant0._Z10stencil_1dPiS_:
	.zero		912


//--------------------- SYMBOLS --------------------------

	.type		.nv.reservedSmem.offset0,@object
	.size		.nv.reservedSmem.offset0,0x4
	.type		.nv.reservedSmem.cap,@object
	.size		.nv.reservedSmem.cap,0x4
